//
// Generated by NVIDIA NVVM Compiler
//
// Compiler Build ID: CL-36424714
// Cuda compilation tools, release 13.0, V13.0.88
// Based on NVVM 20.0.0
//

.version 9.0
.target sm_100
.address_size 64

	// .globl	_Z17compute_frequencyPiS_i
// _ZZ17compute_frequencyPiS_iE17partial_frequency has been demoted

.visible .entry _Z17compute_frequencyPiS_i(
	.param .u64 .ptr .align 1 _Z17compute_frequencyPiS_i_param_0,
	.param .u64 .ptr .align 1 _Z17compute_frequencyPiS_i_param_1,
	.param .u32 _Z17compute_frequencyPiS_i_param_2
)
{
	.reg .pred 	%p<4>;
	.reg .b32 	%r<32>;
	.reg .b64 	%rd<7>;
	// demoted variable
	.shared .align 4 .b8 _ZZ17compute_frequencyPiS_iE17partial_frequency[40];
	ld.param.u64 	%rd1, [_Z17compute_frequencyPiS_i_param_0];
	ld.param.u64 	%rd2, [_Z17compute_frequencyPiS_i_param_1];
	ld.param.u32 	%r3, [_Z17compute_frequencyPiS_i_param_2];
	mov.u32 	%r1, %tid.x;
	setp.ne.s32 	%p1, %r1, 0;
	@%p1 bra 	$L__BB0_2;
	mov.b32 	%r4, 0;
	st.shared.u32 	[_ZZ17compute_frequencyPiS_iE17partial_frequency], %r4;
	st.shared.u32 	[_ZZ17compute_frequencyPiS_iE17partial_frequency+4], %r4;
	st.shared.u32 	[_ZZ17compute_frequencyPiS_iE17partial_frequency+8], %r4;
	st.shared.u32 	[_ZZ17compute_frequencyPiS_iE17partial_frequency+12], %r4;
	st.shared.u32 	[_ZZ17compute_frequencyPiS_iE17partial_frequency+16], %r4;
	st.shared.u32 	[_ZZ17compute_frequencyPiS_iE17partial_frequency+20], %r4;
	st.shared.u32 	[_ZZ17compute_frequencyPiS_iE17partial_frequency+24], %r4;
	st.shared.u32 	[_ZZ17compute_frequencyPiS_iE17partial_frequency+28], %r4;
	st.shared.u32 	[_ZZ17compute_frequencyPiS_iE17partial_frequency+32], %r4;
	st.shared.u32 	[_ZZ17compute_frequencyPiS_iE17partial_frequency+36], %r4;
$L__BB0_2:
	mov.u32 	%r5, %ctaid.x;
	mov.u32 	%r6, %ntid.x;
	mad.lo.s32 	%r2, %r5, %r6, %r1;
	setp.ge.s32 	%p2, %r2, %r3;
	@%p2 bra 	$L__BB0_4;
	cvta.to.global.u64 	%rd3, %rd1;
	mul.wide.s32 	%rd4, %r2, 4;
	add.s64 	%rd5, %rd3, %rd4;
	ld.global.u32 	%r7, [%rd5];
	shl.b32 	%r8, %r7, 2;
	mov.u32 	%r9, _ZZ17compute_frequencyPiS_iE17partial_frequency;
	add.s32 	%r10, %r9, %r8;
	atom.shared.add.u32 	%r11, [%r10], 1;
$L__BB0_4:
	setp.ne.s32 	%p3, %r1, 0;
	bar.sync 	0;
	@%p3 bra 	$L__BB0_6;
	cvta.to.global.u64 	%rd6, %rd2;
	ld.shared.u32 	%r12, [_ZZ17compute_frequencyPiS_iE17partial_frequency];
	atom.global.add.u32 	%r13, [%rd6], %r12;
	ld.shared.u32 	%r14, [_ZZ17compute_frequencyPiS_iE17partial_frequency+4];
	atom.global.add.u32 	%r15, [%rd6+4], %r14;
	ld.shared.u32 	%r16, [_ZZ17compute_frequencyPiS_iE17partial_frequency+8];
	atom.global.add.u32 	%r17, [%rd6+8], %r16;
	ld.shared.u32 	%r18, [_ZZ17compute_frequencyPiS_iE17partial_frequency+12];
	atom.global.add.u32 	%r19, [%rd6+12], %r18;
	ld.shared.u32 	%r20, [_ZZ17compute_frequencyPiS_iE17partial_frequency+16];
	atom.global.add.u32 	%r21, [%rd6+16], %r20;
	ld.shared.u32 	%r22, [_ZZ17compute_frequencyPiS_iE17partial_frequency+20];
	atom.global.add.u32 	%r23, [%rd6+20], %r22;
	ld.shared.u32 	%r24, [_ZZ17compute_frequencyPiS_iE17partial_frequency+24];
	atom.global.add.u32 	%r25, [%rd6+24], %r24;
	ld.shared.u32 	%r26, [_ZZ17compute_frequencyPiS_iE17partial_frequency+28];
	atom.global.add.u32 	%r27, [%rd6+28], %r26;
	ld.shared.u32 	%r28, [_ZZ17compute_frequencyPiS_iE17partial_frequency+32];
	atom.global.add.u32 	%r29, [%rd6+32], %r28;
	ld.shared.u32 	%r30, [_ZZ17compute_frequencyPiS_iE17partial_frequency+36];
	atom.global.add.u32 	%r31, [%rd6+36], %r30;
$L__BB0_6:
	ret;

}


// ===== COMPILED SASS (sm_100) =====

	.target	sm_100

	.elftype	@"ET_EXEC"


//--------------------- .note.nv.tkinfo           --------------------------
	.section	.note.nv.tkinfo,"",@"SHT_NOTE"
	.sectionflags	@"SHF_NOTE_NV_TKINFO"
	.tkinfo
        /*0018*/ 	.word	0x00000002
        /*0030*/ 	.string	""
        /*0030*/ 	.string	"ptxas"
        /*0030*/ 	.string	"Cuda compilation tools, release 13.0, V13.0.88"
        /*0030*/ 	.string	"Build cuda_13.0.r13.0/compiler.36424714_0"
        /*0030*/ 	.string	"-arch sm_100 -m 64 "



//--------------------- .note.nv.cuinfo           --------------------------
	.section	.note.nv.cuinfo,"",@"SHT_NOTE"
	.sectionflags	@"SHF_NOTE_NV_CUINFO"
        /*0018*/ 	.short	0x0002
        /*001a*/ 	.short	0x0064
        /*001c*/ 	.short	0x0082
	.zero		2


//--------------------- .nv.info                  --------------------------
	.section	.nv.info,"",@"SHT_CUDA_INFO"
	.align	4


	//----- nvinfo : EIATTR_REGCOUNT
	.align		4
        /*0000*/ 	.byte	0x04, 0x2f
        /*0002*/ 	.short	(.L_1 - .L_0)
	.align		4
.L_0:
        /*0004*/ 	.word	index@(_Z17compute_frequencyPiS_i)
        /*0008*/ 	.word	0x00000012


	//----- nvinfo : EIATTR_FRAME_SIZE
	.align		4
.L_1:
        /*000c*/ 	.byte	0x04, 0x11
        /*000e*/ 	.short	(.L_3 - .L_2)
	.align		4
.L_2:
        /*0010*/ 	.word	index@(_Z17compute_frequencyPiS_i)
        /*0014*/ 	.word	0x00000000


	//----- nvinfo : EIATTR_MIN_STACK_SIZE
	.align		4
.L_3:
        /*0018*/ 	.byte	0x04, 0x12
        /*001a*/ 	.short	(.L_5 - .L_4)
	.align		4
.L_4:
        /*001c*/ 	.word	index@(_Z17compute_frequencyPiS_i)
        /*0020*/ 	.word	0x00000000
.L_5:


//--------------------- .nv.compat                --------------------------
	.section	.nv.compat,"",@"SHT_CUDA_COMPAT_INFO"
	.align	4
        /*0000*/ 	.byte	0x02, 0x09, 0x00, 0x00, 0x02, 0x02, 0x01, 0x00, 0x02, 0x05, 0x05, 0x00, 0x03, 0x07, 0x01, 0x01
        /*0010*/ 	.byte	0x02, 0x03, 0x00, 0x00, 0x02, 0x06, 0x01, 0x00, 0x04, 0x0b, 0x08, 0x00, 0x09, 0x00, 0x00, 0x00
        /*0020*/ 	.byte	0x00, 0x00, 0x00, 0x00


//--------------------- .nv.info._Z17compute_frequencyPiS_i --------------------------
	.section	.nv.info._Z17compute_frequencyPiS_i,"",@"SHT_CUDA_INFO"
	.sectionflags	@""
	.align	4


	//----- nvinfo : EIATTR_CUDA_API_VERSION
	.align		4
        /*0000*/ 	.byte	0x04, 0x37
        /*0002*/ 	.short	(.L_7 - .L_6)
.L_6:
        /*0004*/ 	.word	0x00000082


	//----- nvinfo : EIATTR_KPARAM_INFO
	.align		4
.L_7:
        /*0008*/ 	.byte	0x04, 0x17
        /*000a*/ 	.short	(.L_9 - .L_8)
.L_8:
        /*000c*/ 	.word	0x00000000
        /*0010*/ 	.short	0x0002
        /*0012*/ 	.short	0x0010
        /*0014*/ 	.byte	0x00, 0xf0, 0x11, 0x00


	//----- nvinfo : EIATTR_KPARAM_INFO
	.align		4
.L_9:
        /*0018*/ 	.byte	0x04, 0x17
        /*001a*/ 	.short	(.L_11 - .L_10)
.L_10:
        /*001c*/ 	.word	0x00000000
        /*0020*/ 	.short	0x0001
        /*0022*/ 	.short	0x0008
        /*0024*/ 	.byte	0x00, 0xf5, 0x21, 0x00


	//----- nvinfo : EIATTR_KPARAM_INFO
	.align		4
.L_11:
        /*0028*/ 	.byte	0x04, 0x17
        /*002a*/ 	.short	(.L_13 - .L_12)
.L_12:
        /*002c*/ 	.word	0x00000000
        /*0030*/ 	.short	0x0000
        /*0032*/ 	.short	0x0000
        /*0034*/ 	.byte	0x00, 0xf5, 0x21, 0x00


	//----- nvinfo : EIATTR_SPARSE_MMA_MASK
	.align		4
.L_13:
        /*0038*/ 	.byte	0x03, 0x50
        /*003a*/ 	.short	0x0000


	//----- nvinfo : EIATTR_MAXREG_COUNT
	.align		4
        /*003c*/ 	.byte	0x03, 0x1b
        /*003e*/ 	.short	0x00ff


	//----- nvinfo : EIATTR_NUM_BARRIERS
	.align		4
        /*0040*/ 	.byte	0x02, 0x4c
        /*0042*/ 	.byte	0x01
	.zero		1


	//----- nvinfo : EIATTR_MERCURY_ISA_VERSION
	.align		4
        /*0044*/ 	.byte	0x03, 0x5f
        /*0046*/ 	.short	0x0101


	//----- nvinfo : EIATTR_VRC_CTA_INIT_COUNT
	.align		4
        /*0048*/ 	.byte	0x02, 0x4a
	.zero		1
	.zero		1


	//----- nvinfo : EIATTR_EXIT_INSTR_OFFSETS
	.align		4
        /*004c*/ 	.byte	0x04, 0x1c
        /*004e*/ 	.short	(.L_15 - .L_14)


	//   ....[0]....
.L_14:
        /*0050*/ 	.word	0x000001b0


	//   ....[1]....
        /*0054*/ 	.word	0x00000320


	//----- nvinfo : EIATTR_CRS_STACK_SIZE
	.align		4
.L_15:
        /*0058*/ 	.byte	0x04, 0x1e
        /*005a*/ 	.short	(.L_17 - .L_16)
.L_16:
        /*005c*/ 	.word	0x00000000


	//----- nvinfo : EIATTR_CBANK_PARAM_SIZE
	.align		4
.L_17:
        /*0060*/ 	.byte	0x03, 0x19
        /*0062*/ 	.short	0x0014


	//----- nvinfo : EIATTR_PARAM_CBANK
	.align		4
        /*0064*/ 	.byte	0x04, 0x0a
        /*0066*/ 	.short	(.L_19 - .L_18)
	.align		4
.L_18:
        /*0068*/ 	.word	index@(.nv.constant0._Z17compute_frequencyPiS_i)
        /*006c*/ 	.short	0x0380
        /*006e*/ 	.short	0x0014


	//----- nvinfo : EIATTR_SW_WAR
	.align		4
.L_19:
        /*0070*/ 	.byte	0x04, 0x36
        /*0072*/ 	.short	(.L_21 - .L_20)
.L_20:
        /*0074*/ 	.word	0x00000008
.L_21:


//--------------------- .nv.callgraph             --------------------------
	.section	.nv.callgraph,"",@"SHT_CUDA_CALLGRAPH"
	.align	4
	.sectionentsize	8
	.align		4
        /*0000*/ 	.word	0x00000000
	.align		4
        /*0004*/ 	.word	0xffffffff
	.align		4
        /*0008*/ 	.word	0x00000000
	.align		4
        /*000c*/ 	.word	0xfffffffe
	.align		4
        /*0010*/ 	.word	0x00000000
	.align		4
        /*0014*/ 	.word	0xfffffffd
	.align		4
        /*0018*/ 	.word	0x00000000
	.align		4
        /*001c*/ 	.word	0xfffffffc


//--------------------- .text._Z17compute_frequencyPiS_i --------------------------
	.section	.text._Z17compute_frequencyPiS_i,"ax",@progbits
	.align	128
        .global         _Z17compute_frequencyPiS_i
        .type           _Z17compute_frequencyPiS_i,@function
        .size           _Z17compute_frequencyPiS_i,(.L_x_3 - _Z17compute_frequencyPiS_i)
        .other          _Z17compute_frequencyPiS_i,@"STO_CUDA_ENTRY STV_DEFAULT"
_Z17compute_frequencyPiS_i:
.text._Z17compute_frequencyPiS_i:
[----:B------:R-:W-:Y:S01]  /*0000*/  LDC R1, c[0x0][0x37c] ;  /* 0x0000df00ff017b82 */ /* 0x000fe20000000800 */
[----:B------:R-:W0:Y:S07]  /*0010*/  S2R R5, SR_TID.X ;  /* 0x0000000000057919 */ /* 0x000e2e0000002100 */
[----:B------:R-:W1:Y:S01]  /*0020*/  S2UR UR4, SR_CTAID.X ;  /* 0x00000000000479c3 */ /* 0x000e620000002500 */
[----:B------:R-:W2:Y:S01]  /*0030*/  LDCU UR5, c[0x0][0x390] ;  /* 0x00007200ff0577ac */ /* 0x000ea20008000800 */
[----:B------:R-:W-:Y:S01]  /*0040*/  BSSY.RECONVERGENT B0, `(.L_x_0) ;  /* 0x0000015000007945 */ /* 0x000fe20003800200 */
[----:B------:R-:W3:Y:S05]  /*0050*/  LDCU.64 UR8, c[0x0][0x358] ;  /* 0x00006b00ff0877ac */ /* 0x000eea0008000a00 */
[----:B------:R-:W1:Y:S01]  /*0060*/  LDC R0, c[0x0][0x360] ;  /* 0x0000d800ff007b82 */ /* 0x000e620000000800 */
[----:B0-----:R-:W-:Y:S01]  /*0070*/  ISETP.NE.AND P0, PT, R5, RZ, PT ;  /* 0x000000ff0500720c */ /* 0x001fe20003f05270 */
[----:B-1----:R-:W-:-:S05]  /*0080*/  IMAD R5, R0, UR4, R5 ;  /* 0x0000000400057c24 */ /* 0x002fca000f8e0205 */
[----:B--2---:R-:W-:-:S07]  /*0090*/  ISETP.GE.AND P1, PT, R5, UR5, PT ;  /* 0x0000000505007c0c */ /* 0x004fce000bf26270 */
[----:B------:R-:W0:Y:S01]  /*00a0*/  @!P0 S2R R3, SR_CgaCtaId ;  /* 0x0000000000038919 */ /* 0x000e220000008800 */
[----:B------:R-:W-:-:S04]  /*00b0*/  @!P0 MOV R0, 0x400 ;  /* 0x0000040000008802 */ /* 0x000fc80000000f00 */
[----:B0-----:R-:W-:-:S05]  /*00c0*/  @!P0 LEA R0, R3, R0, 0x18 ;  /* 0x0000000003008211 */ /* 0x001fca00078ec0ff */
[----:B------:R0:W-:Y:S04]  /*00d0*/  @!P0 STS.128 [R0], RZ ;  /* 0x000000ff00008388 */ /* 0x0001e80000000c00 */
[----:B------:R0:W-:Y:S04]  /*00e0*/  @!P0 STS.128 [R0+0x10], RZ ;  /* 0x000010ff00008388 */ /* 0x0001e80000000c00 */
[----:B------:R0:W-:Y:S01]  /*00f0*/  @!P0 STS.64 [R0+0x20], RZ ;  /* 0x000020ff00008388 */ /* 0x0001e20000000a00 */
[----:B---3--:R-:W-:Y:S05]  /*0100*/  @P1 BRA `(.L_x_1) ;  /* 0x0000000000201947 */ /* 0x008fea0003800000 */
[----:B------:R-:W1:Y:S02]  /*0110*/  LDC.64 R2, c[0x0][0x380] ;  /* 0x0000e000ff027b82 */ /* 0x000e640000000a00 */
[----:B-1----:R-:W-:-:S06]  /*0120*/  IMAD.WIDE R2, R5, 0x4, R2 ;  /* 0x0000000405027825 */ /* 0x002fcc00078e0202 */
[----:B------:R-:W0:Y:S01]  /*0130*/  LDG.E R2, desc[UR8][R2.64] ;  /* 0x0000000802027981 */ /* 0x000e22000c1e1900 */
[----:B------:R-:W1:Y:S01]  /*0140*/  S2UR UR5, SR_CgaCtaId ;  /* 0x00000000000579c3 */ /* 0x000e620000008800 */
[----:B------:R-:W-:Y:S02]  /*0150*/  UMOV UR4, 0x400 ;  /* 0x0000040000047882 */ /* 0x000fe40000000000 */
[----:B-1----:R-:W-:-:S06]  /*0160*/  ULEA UR4, UR5, UR4, 0x18 ;  /* 0x0000000405047291 */ /* 0x002fcc000f8ec0ff */
[----:B0-----:R-:W-:-:S05]  /*0170*/  LEA R0, R2, UR4, 0x2 ;  /* 0x0000000402007c11 */ /* 0x001fca000f8e10ff */
[----:B------:R1:W-:Y:S02]  /*0180*/  ATOMS.POPC.INC.32 RZ, [R0+URZ] ;  /* 0x0000000000ff7f8c */ /* 0x0003e4000d8000ff */
.L_x_1:
[----:B------:R-:W-:Y:S05]  /*0190*/  BSYNC.RECONVERGENT B0 ;  /* 0x0000000000007941 */ /* 0x000fea0003800200 */
.L_x_0:
[----:B------:R-:W-:Y:S06]  /*01a0*/  BAR.SYNC.DEFER_BLOCKING 0x0 ;  /* 0x0000000000007b1d */ /* 0x000fec0000010000 */
[----:B------:R-:W-:Y:S05]  /*01b0*/  @P0 EXIT ;  /* 0x000000000000094d */ /* 0x000fea0003800000 */
[----:B------:R-:W2:Y:S01]  /*01c0*/  S2UR UR5, SR_CgaCtaId ;  /* 0x00000000000579c3 */ /* 0x000ea20000008800 */
[----:B------:R-:W-:-:S07]  /*01d0*/  UMOV UR4, 0x400 ;  /* 0x0000040000047882 */ /* 0x000fce0000000000 */
[----:B------:R-:W3:Y:S01]  /*01e0*/  LDC.64 R2, c[0x0][0x388] ;  /* 0x0000e200ff027b82 */ /* 0x000ee20000000a00 */
[----:B--2---:R-:W-:Y:S01]  /*01f0*/  ULEA UR6, UR5, UR4, 0x18 ;  /* 0x0000000405067291 */ /* 0x004fe2000f8ec0ff */
[----:B------:R-:W2:Y:S08]  /*0200*/  LDCU.64 UR4, c[0x0][0x388] ;  /* 0x00007100ff0477ac */ /* 0x000eb00008000a00 */
[----:B------:R-:W3:Y:S04]  /*0210*/  LDS.128 R8, [UR6] ;  /* 0x00000006ff087984 */ /* 0x000ee80008000c00 */
[----:B------:R-:W4:Y:S04]  /*0220*/  LDS.128 R12, [UR6+0x10] ;  /* 0x00001006ff0c7984 */ /* 0x000f280008000c00 */
[----:B------:R-:W5:Y:S01]  /*0230*/  LDS.64 R6, [UR6+0x20] ;  /* 0x00002006ff067984 */ /* 0x000f620008000a00 */
[----:B--2---:R-:W-:-:S04]  /*0240*/  UIADD3 UR4, UP0, UPT, UR4, 0x4, URZ ;  /* 0x0000000404047890 */ /* 0x004fc8000ff1e0ff */
[----:B------:R-:W-:Y:S02]  /*0250*/  UIADD3.X UR5, UPT, UPT, URZ, UR5, URZ, UP0, !UPT ;  /* 0x00000005ff057290 */ /* 0x000fe400087fe4ff */
[----:B------:R-:W-:-:S04]  /*0260*/  IMAD.U32 R4, RZ, RZ, UR4 ;  /* 0x00000004ff047e24 */ /* 0x000fc8000f8e00ff */
[----:B------:R-:W-:Y:S01]  /*0270*/  IMAD.U32 R5, RZ, RZ, UR5 ;  /* 0x00000005ff057e24 */ /* 0x000fe2000f8e00ff */
[----:B---3--:R-:W-:Y:S04]  /*0280*/  REDG.E.ADD.STRONG.GPU desc[UR8][R2.64], R8 ;  /* 0x000000080200798e */ /* 0x008fe8000c12e108 */
[----:B------:R-:W-:Y:S04]  /*0290*/  REDG.E.ADD.STRONG.GPU desc[UR8][R4.64], R9 ;  /* 0x000000090400798e */ /* 0x000fe8000c12e108 */
[----:B------:R-:W-:Y:S04]  /*02a0*/  REDG.E.ADD.STRONG.GPU desc[UR8][R4.64+0x4], R10 ;  /* 0x0000040a0400798e */ /* 0x000fe8000c12e108 */
[----:B------:R-:W-:Y:S04]  /*02b0*/  REDG.E.ADD.STRONG.GPU desc[UR8][R4.64+0x8], R11 ;  /* 0x0000080b0400798e */ /* 0x000fe8000c12e108 */
[----:B----4-:R-:W-:Y:S04]  /*02c0*/  REDG.E.ADD.STRONG.GPU desc[UR8][R4.64+0xc], R12 ;  /* 0x00000c0c0400798e */ /* 0x010fe8000c12e108 */
[----:B------:R-:W-:Y:S04]  /*02d0*/  REDG.E.ADD.STRONG.GPU desc[UR8][R4.64+0x10], R13 ;  /* 0x0000100d0400798e */ /* 0x000fe8000c12e108 */
[----:B------:R-:W-:Y:S04]  /*02e0*/  REDG.E.ADD.STRONG.GPU desc[UR8][R4.64+0x14], R14 ;  /* 0x0000140e0400798e */ /* 0x000fe8000c12e108 */
[----:B------:R-:W-:Y:S04]  /*02f0*/  REDG.E.ADD.STRONG.GPU desc[UR8][R4.64+0x18], R15 ;  /* 0x0000180f0400798e */ /* 0x000fe8000c12e108 */
[----:B-----5:R-:W-:Y:S04]  /*0300*/  REDG.E.ADD.STRONG.GPU desc[UR8][R4.64+0x1c], R6 ;  /* 0x00001c060400798e */ /* 0x020fe8000c12e108 */
[----:B------:R-:W-:Y:S01]  /*0310*/  REDG.E.ADD.STRONG.GPU desc[UR8][R4.64+0x20], R7 ;  /* 0x000020070400798e */ /* 0x000fe2000c12e108 */
[----:B------:R-:W-:Y:S05]  /*0320*/  EXIT ;  /* 0x000000000000794d */ /* 0x000fea0003800000 */
.L_x_2:
[----:B------:R-:W-:-:S00]  /*0330*/  BRA `(.L_x_2) ;  /* 0xfffffffc00fc7947 */ /* 0x000fc0000383ffff */
[----:B------:R-:W-:-:S00]  /*0340*/  NOP ;  /* 0x0000000000007918 */ /* 0x000fc00000000000 */
        /* <DEDUP_REMOVED lines=11> */
.L_x_3:


//--------------------- .nv.shared._Z17compute_frequencyPiS_i --------------------------
	.section	.nv.shared._Z17compute_frequencyPiS_i,"aw",@nobits
	.sectionflags	@""
	.align	4
.nv.shared._Z17compute_frequencyPiS_i:
	.zero		1064


//--------------------- .nv.shared.reserved.0     --------------------------
	.section	.nv.shared.reserved.0,"aw",@nobits
	.weak		__nv_reservedSMEM_offset_0_alias
	.size		__nv_reservedSMEM_offset_0_alias, 0, 64
	.other		__nv_reservedSMEM_offset_0_alias,@"STO_CUDA_RESERVED_SHARED STV_DEFAULT"
__nv_reservedSMEM_offset_0_alias:
	.zero		0
	.zero		64


//--------------------- .nv.constant0._Z17compute_frequencyPiS_i --------------------------
	.section	.nv.constant0._Z17compute_frequencyPiS_i,"a",@progbits
	.sectionflags	@""
	.align	4
.nv.constant0._Z17compute_frequencyPiS_i:
	.zero		916


//--------------------- SYMBOLS --------------------------

	.type		.nv.reservedSmem.offset0,@object
	.size		.nv.reservedSmem.offset0,0x4
	.type		.nv.reservedSmem.cap,@object
	.size		.nv.reservedSmem.cap,0x4
